	.headerflags	@"EF_CUDA_TEXMODE_UNIFIED EF_CUDA_64BIT_ADDRESS EF_CUDA_ACCELERATORS EF_CUDA_SM90 EF_CUDA_VIRTUAL_SM(EF_CUDA_SM90)"
	.elftype	@"ET_EXEC"


//--------------------- .nv.info                  --------------------------
	.section	.nv.info,"",@"SHT_CUDA_INFO"
	.align	4


	//----- nvinfo : EIATTR_REGCOUNT
	.align		4
        /*0000*/ 	.byte	0x04, 0x2f
        /*0002*/ 	.short	(.L_3 - .L_2)
	.align		4
.L_2:
        /*0004*/ 	.word	index@(triton_poi_fused__native_batch_norm_legit_no_training_13)
        /*0008*/ 	.word	0x00000011


	//----- nvinfo : EIATTR_MIN_STACK_SIZE
	.align		4
.L_3:
        /*000c*/ 	.byte	0x04, 0x12
        /*000e*/ 	.short	(.L_5 - .L_4)
	.align		4
.L_4:
        /*0010*/ 	.word	index@(triton_poi_fused__native_batch_norm_legit_no_training_13)
        /*0014*/ 	.word	0x00000000


	//----- nvinfo : EIATTR_FRAME_SIZE
	.align		4
.L_5:
        /*0018*/ 	.byte	0x04, 0x11
        /*001a*/ 	.short	(.L_7 - .L_6)
	.align		4
.L_6:
        /*001c*/ 	.word	index@(triton_poi_fused__native_batch_norm_legit_no_training_13)
        /*0020*/ 	.word	0x00000000


	//----- nvinfo : EIATTR_MIN_STACK_SIZE
	.align		4
.L_7:
        /*0024*/ 	.byte	0x04, 0x12
        /*0026*/ 	.short	(.L_9 - .L_8)
	.align		4
.L_8:
        /*0028*/ 	.word	index@(triton_poi_fused__native_batch_norm_legit_no_training_13)
        /*002c*/ 	.word	0x00000000
.L_9:


//--------------------- .nv.info.triton_poi_fused__native_batch_norm_legit_no_training_13 --------------------------
	.section	.nv.info.triton_poi_fused__native_batch_norm_legit_no_training_13,"",@"SHT_CUDA_INFO"
	.sectionflags	@""
	.align	4


	//----- nvinfo : EIATTR_CUDA_API_VERSION
	.align		4
        /*0000*/ 	.byte	0x04, 0x37
        /*0002*/ 	.short	(.L_11 - .L_10)
.L_10:
        /*0004*/ 	.word	0x0000007c


	//----- nvinfo : EIATTR_KPARAM_INFO
	.align		4
.L_11:
        /*0008*/ 	.byte	0x04, 0x17
        /*000a*/ 	.short	(.L_13 - .L_12)
.L_12:
        /*000c*/ 	.word	0x00000000
        /*0010*/ 	.short	0x0006
        /*0012*/ 	.short	0x0030
        /*0014*/ 	.byte	0x00, 0xf0, 0x11, 0x00


	//----- nvinfo : EIATTR_KPARAM_INFO
	.align		4
.L_13:
        /*0018*/ 	.byte	0x04, 0x17
        /*001a*/ 	.short	(.L_15 - .L_14)
.L_14:
        /*001c*/ 	.word	0x00000000
        /*0020*/ 	.short	0x0005
        /*0022*/ 	.short	0x0028
        /*0024*/ 	.byte	0x00, 0xf4, 0x21, 0x00


	//----- nvinfo : EIATTR_KPARAM_INFO
	.align		4
.L_15:
        /*0028*/ 	.byte	0x04, 0x17
        /*002a*/ 	.short	(.L_17 - .L_16)
.L_16:
        /*002c*/ 	.word	0x00000000
        /*0030*/ 	.short	0x0004
        /*0032*/ 	.short	0x0020
        /*0034*/ 	.byte	0x00, 0xf4, 0x21, 0x00


	//----- nvinfo : EIATTR_KPARAM_INFO
	.align		4
.L_17:
        /*0038*/ 	.byte	0x04, 0x17
        /*003a*/ 	.short	(.L_19 - .L_18)
.L_18:
        /*003c*/ 	.word	0x00000000
        /*0040*/ 	.short	0x0003
        /*0042*/ 	.short	0x0018
        /*0044*/ 	.byte	0x00, 0xf4, 0x21, 0x00


	//----- nvinfo : EIATTR_KPARAM_INFO
	.align		4
.L_19:
        /*0048*/ 	.byte	0x04, 0x17
        /*004a*/ 	.short	(.L_21 - .L_20)
.L_20:
        /*004c*/ 	.word	0x00000000
        /*0050*/ 	.short	0x0002
        /*0052*/ 	.short	0x0010
        /*0054*/ 	.byte	0x00, 0xf4, 0x21, 0x00


	//----- nvinfo : EIATTR_KPARAM_INFO
	.align		4
.L_21:
        /*0058*/ 	.byte	0x04, 0x17
        /*005a*/ 	.short	(.L_23 - .L_22)
.L_22:
        /*005c*/ 	.word	0x00000000
        /*0060*/ 	.short	0x0001
        /*0062*/ 	.short	0x0008
        /*0064*/ 	.byte	0x00, 0xf4, 0x21, 0x00


	//----- nvinfo : EIATTR_KPARAM_INFO
	.align		4
.L_23:
        /*0068*/ 	.byte	0x04, 0x17
        /*006a*/ 	.short	(.L_25 - .L_24)
.L_24:
        /*006c*/ 	.word	0x00000000
        /*0070*/ 	.short	0x0000
        /*0072*/ 	.short	0x0000
        /*0074*/ 	.byte	0x00, 0xf4, 0x21, 0x00


	//----- nvinfo : EIATTR_SPARSE_MMA_MASK
	.align		4
.L_25:
        /*0078*/ 	.byte	0x03, 0x50
        /*007a*/ 	.short	0x0000


	//----- nvinfo : EIATTR_MAXREG_COUNT
	.align		4
        /*007c*/ 	.byte	0x03, 0x1b
        /*007e*/ 	.short	0x00ff


	//----- nvinfo : EIATTR_EXIT_INSTR_OFFSETS
	.align		4
        /*0080*/ 	.byte	0x04, 0x1c
        /*0082*/ 	.short	(.L_27 - .L_26)


	//   ....[0]....
.L_26:
        /*0084*/ 	.word	0x00000320


	//----- nvinfo : EIATTR_REQNTID
	.align		4
.L_27:
        /*0088*/ 	.byte	0x04, 0x10
        /*008a*/ 	.short	(.L_29 - .L_28)
.L_28:
        /*008c*/ 	.word	0x00000080
        /*0090*/ 	.word	0x00000001
        /*0094*/ 	.word	0x00000001


	//----- nvinfo : EIATTR_CBANK_PARAM_SIZE
	.align		4
.L_29:
        /*0098*/ 	.byte	0x03, 0x19
        /*009a*/ 	.short	0x0034


	//----- nvinfo : EIATTR_PARAM_CBANK
	.align		4
        /*009c*/ 	.byte	0x04, 0x0a
        /*009e*/ 	.short	(.L_31 - .L_30)
	.align		4
.L_30:
        /*00a0*/ 	.word	index@(.nv.constant0.triton_poi_fused__native_batch_norm_legit_no_training_13)
        /*00a4*/ 	.short	0x0210
        /*00a6*/ 	.short	0x0034


	//----- nvinfo : EIATTR_SW_WAR
	.align		4
.L_31:
        /*00a8*/ 	.byte	0x04, 0x36
        /*00aa*/ 	.short	(.L_33 - .L_32)
.L_32:
        /*00ac*/ 	.word	0x00000008
.L_33:


//--------------------- .nv.callgraph             --------------------------
	.section	.nv.callgraph,"",@"SHT_CUDA_CALLGRAPH"
	.align	4
	.sectionentsize	8
	.align		4
        /*0000*/ 	.word	0x00000000
	.align		4
        /*0004*/ 	.word	0xffffffff
	.align		4
        /*0008*/ 	.word	0x00000000
	.align		4
        /*000c*/ 	.word	0xfffffffe
	.align		4
        /*0010*/ 	.word	0x00000000
	.align		4
        /*0014*/ 	.word	0xfffffffd
	.align		4
        /*0018*/ 	.word	0x00000000
	.align		4
        /*001c*/ 	.word	0xfffffffc


//--------------------- .nv.constant4             --------------------------
	.section	.nv.constant4,"a",@progbits
	.align	8
	.align		8
.nv.constant4:
        /*0000*/ 	.dword	_$_str
	.align		8
        /*0008*/ 	.dword	_$_str_$_2


//--------------------- .text.triton_poi_fused__native_batch_norm_legit_no_training_13 --------------------------
	.section	.text.triton_poi_fused__native_batch_norm_legit_no_training_13,"ax",@progbits
	.align	128
        .global         triton_poi_fused__native_batch_norm_legit_no_training_13
        .type           triton_poi_fused__native_batch_norm_legit_no_training_13,@function
        .size           triton_poi_fused__native_batch_norm_legit_no_training_13,(.L_x_1 - triton_poi_fused__native_batch_norm_legit_no_training_13)
        .other          triton_poi_fused__native_batch_norm_legit_no_training_13,@"STO_CUDA_ENTRY STV_DEFAULT"
triton_poi_fused__native_batch_norm_legit_no_training_13:
.text.triton_poi_fused__native_batch_norm_legit_no_training_13:
[----:B------:R-:W-:Y:S01]  /*0000*/  LDC R1, c[0x0][0x28] ;  /* 0x00000a00ff017b82 */ /* 0x000fe20000000800 */
[----:B------:R-:W1:Y:S07]  /*0010*/  S2R R0, SR_TID.X ;  /* 0x0000000000007919 */ /* 0x000e6e0000002100 */
[----:B------:R-:W2:Y:S01]  /*0020*/  LDC.64 R6, c[0x0][0x220] ;  /* 0x00008800ff067b82 */ /* 0x000ea20000000a00 */
[----:B------:R-:W-:Y:S01]  /*0030*/  ULDC.64 UR4, c[0x0][0x208] ;  /* 0x0000820000047ab9 */ /* 0x000fe20000000a00 */
[----:B------:R-:W3:Y:S06]  /*0040*/  S2R R5, SR_CTAID.X ;  /* 0x0000000000057919 */ /* 0x000eec0000002500 */
[----:B------:R-:W4:Y:S08]  /*0050*/  LDC.64 R8, c[0x0][0x228] ;  /* 0x00008a00ff087b82 */ /* 0x000f300000000a00 */
[----:B------:R-:W5:Y:S01]  /*0060*/  LDC.64 R10, c[0x0][0x230] ;  /* 0x00008c00ff0a7b82 */ /* 0x000f620000000a00 */
[----:B-1----:R-:W-:-:S02]  /*0070*/  SHF.L.U32 R0, R0, 0x1, RZ ;  /* 0x0000000100007819 */ /* 0x002fc400000006ff */
[----:B---3--:R-:W-:Y:S02]  /*0080*/  SHF.R.S32.HI R3, RZ, 0x17, R5 ;  /* 0x00000017ff037819 */ /* 0x008fe40000011405 */
[----:B------:R-:W-:Y:S02]  /*0090*/  LOP3.LUT R0, R0, 0xfe, RZ, 0xc0, !PT ;  /* 0x000000fe00007812 */ /* 0x000fe400078ec0ff */
[----:B------:R-:W-:Y:S02]  /*00a0*/  SGXT R3, R3, 0x1 ;  /* 0x000000010303781a */ /* 0x000fe40000000200 */
[----:B------:R-:W-:-:S04]  /*00b0*/  LEA R0, R5, R0, 0x8 ;  /* 0x0000000005007211 */ /* 0x000fc800078e40ff */
[----:B------:R-:W-:-:S04]  /*00c0*/  LEA.HI R3, R3, R0, RZ, 0x8 ;  /* 0x0000000003037211 */ /* 0x000fc800078f40ff */
[----:B------:R-:W-:-:S05]  /*00d0*/  SHF.R.S32.HI R3, RZ, 0x8, R3 ;  /* 0x00000008ff037819 */ /* 0x000fca0000011403 */
[----:B------:R-:W-:-:S05]  /*00e0*/  IMAD.HI R2, R3, 0x2aaaaaab, RZ ;  /* 0x2aaaaaab03027827 */ /* 0x000fca00078e02ff */
[----:B------:R-:W-:-:S04]  /*00f0*/  SHF.R.U32.HI R5, RZ, 0x1f, R2 ;  /* 0x0000001fff057819 */ /* 0x000fc80000011602 */
[----:B------:R-:W-:Y:S02]  /*0100*/  LEA.HI R2, R2, R5, RZ, 0x1e ;  /* 0x0000000502027211 */ /* 0x000fe400078ff0ff */
[----:B------:R-:W1:Y:S03]  /*0110*/  LDC.64 R4, c[0x0][0x218] ;  /* 0x00008600ff047b82 */ /* 0x000e660000000a00 */
[----:B------:R-:W-:-:S04]  /*0120*/  IMAD R13, R2, -0x18, R3 ;  /* 0xffffffe8020d7824 */ /* 0x000fc800078e0203 */
[C---:B--2---:R-:W-:Y:S01]  /*0130*/  IMAD.WIDE R6, R13.reuse, 0x4, R6 ;  /* 0x000000040d067825 */ /* 0x044fe200078e0206 */
[----:B------:R-:W2:Y:S05]  /*0140*/  LDC.64 R2, c[0x0][0x210] ;  /* 0x00008400ff027b82 */ /* 0x000eaa0000000a00 */
[----:B------:R-:W3:Y:S01]  /*0150*/  LDG.E.EL R6, desc[UR4][R6.64] ;  /* 0x0000000406067981 */ /* 0x000ee2000c2e1900 */
[----:B----4-:R-:W-:-:S04]  /*0160*/  IMAD.WIDE R8, R13, 0x4, R8 ;  /* 0x000000040d087825 */ /* 0x010fc800078e0208 */
[C---:B-----5:R-:W-:Y:S02]  /*0170*/  IMAD.WIDE R10, R13.reuse, 0x4, R10 ;  /* 0x000000040d0a7825 */ /* 0x060fe400078e020a */
[----:B------:R-:W4:Y:S02]  /*0180*/  LDG.E.EL R8, desc[UR4][R8.64] ;  /* 0x0000000408087981 */ /* 0x000f24000c2e1900 */
[----:B-1----:R-:W-:Y:S02]  /*0190*/  IMAD.WIDE R4, R13, 0x4, R4 ;  /* 0x000000040d047825 */ /* 0x002fe400078e0204 */
[----:B------:R-:W4:Y:S04]  /*01a0*/  LDG.E.EL R11, desc[UR4][R10.64] ;  /* 0x000000040a0b7981 */ /* 0x000f28000c2e1900 */
[----:B------:R1:W5:Y:S01]  /*01b0*/  LDG.E.EL R12, desc[UR4][R4.64] ;  /* 0x00000004040c7981 */ /* 0x000362000c2e1900 */
[----:B--2---:R-:W-:-:S06]  /*01c0*/  IMAD.WIDE R2, R0, 0x4, R2 ;  /* 0x0000000400027825 */ /* 0x004fcc00078e0202 */
[----:B------:R-:W5:Y:S01]  /*01d0*/  LDG.E.64 R2, desc[UR4][R2.64] ;  /* 0x0000000402027981 */ /* 0x000f62000c1e1b00 */
[----:B------:R-:W-:Y:S01]  /*01e0*/  HFMA2.MMA R14, -RZ, RZ, 1.625, 0 ;  /* 0x3e800000ff0e7435 */ /* 0x000fe200000001ff */
[----:B-1----:R-:W1:Y:S02]  /*01f0*/  LDC.64 R4, c[0x0][0x238] ;  /* 0x00008e00ff047b82 */ /* 0x002e640000000a00 */
[----:B-1----:R-:W-:-:S04]  /*0200*/  IMAD.WIDE R4, R0, 0x4, R4 ;  /* 0x0000000400047825 */ /* 0x002fc800078e0204 */
[----:B---3--:R-:W-:-:S04]  /*0210*/  FADD R6, R6, 9.9999997473787516356e-06 ;  /* 0x3727c5ac06067421 */ /* 0x008fc80000000000 */
[----:B------:R-:W1:Y:S02]  /*0220*/  MUFU.SQRT R7, R6 ;  /* 0x0000000600077308 */ /* 0x000e640000002000 */
[C---:B-1----:R-:W-:Y:S02]  /*0230*/  FSETP.GT.AND P0, PT, R7.reuse, 8.50705917302346158658e+37, PT ;  /* 0x7e8000000700780b */ /* 0x042fe40003f04000 */
[----:B------:R-:W-:-:S11]  /*0240*/  FSETP.GEU.AND P1, PT, R7, 1.175494350822287508e-38, PT ;  /* 0x008000000700780b */ /* 0x000fd60003f2e000 */
[----:B------:R-:W-:-:S04]  /*0250*/  @P0 FMUL R7, R7, 0.25 ;  /* 0x3e80000007070820 */ /* 0x000fc80000400000 */
[----:B------:R-:W-:-:S06]  /*0260*/  @!P1 FMUL R7, R7, 16777216 ;  /* 0x4b80000007079820 */ /* 0x000fcc0000400000 */
[----:B------:R-:W1:Y:S01]  /*0270*/  MUFU.RCP R7, R7 ;  /* 0x0000000700077308 */ /* 0x000e620000001000 */
[----:B------:R-:W-:Y:S01]  /*0280*/  FSEL R14, R14, 1, P0 ;  /* 0x3f8000000e0e7808 */ /* 0x000fe20000000000 */
[----:B-----5:R-:W-:-:S04]  /*0290*/  FADD R2, R2, -R12 ;  /* 0x8000000c02027221 */ /* 0x020fc80000000000 */
[----:B------:R-:W-:Y:S01]  /*02a0*/  @!P1 FMUL R14, R14, 16777216 ;  /* 0x4b8000000e0e9820 */ /* 0x000fe20000400000 */
[----:B------:R-:W-:-:S03]  /*02b0*/  FADD R3, R3, -R12 ;  /* 0x8000000c03037221 */ /* 0x000fc60000000000 */
[----:B-1----:R-:W-:-:S04]  /*02c0*/  FMUL R14, R7, R14 ;  /* 0x0000000e070e7220 */ /* 0x002fc80000400000 */
[-C--:B------:R-:W-:Y:S01]  /*02d0*/  FMUL R2, R2, R14.reuse ;  /* 0x0000000e02027220 */ /* 0x080fe20000400000 */
[----:B------:R-:W-:-:S03]  /*02e0*/  FMUL R14, R3, R14 ;  /* 0x0000000e030e7220 */ /* 0x000fc60000400000 */
[C-C-:B----4-:R-:W-:Y:S01]  /*02f0*/  FFMA R2, R8.reuse, R2, R11.reuse ;  /* 0x0000000208027223 */ /* 0x150fe2000000000b */
[----:B------:R-:W-:-:S05]  /*0300*/  FFMA R3, R8, R14, R11 ;  /* 0x0000000e08037223 */ /* 0x000fca000000000b */
[----:B------:R-:W-:Y:S01]  /*0310*/  STG.E.64 desc[UR4][R4.64], R2 ;  /* 0x0000000204007986 */ /* 0x000fe2000c101b04 */
[----:B------:R-:W-:Y:S05]  /*0320*/  EXIT ;  /* 0x000000000000794d */ /* 0x000fea0003800000 */
.L_x_0:
[----:B------:R-:W-:-:S00]  /*0330*/  BRA `(.L_x_0) ;  /* 0xfffffffc00fc7947 */ /* 0x000fc0000383ffff */
[----:B------:R-:W-:-:S00]  /*0340*/  NOP ;  /* 0x0000000000007918 */ /* 0x000fc00000000000 */
        /* <DEDUP_REMOVED lines=11> */
.L_x_1:


//--------------------- .nv.global.init           --------------------------
	.section	.nv.global.init,"aw",@progbits
.nv.global.init:
	.type		_$_str,@object
	.size		_$_str,(_$_str_$_2 - _$_str)
_$_str:
        /*0000*/ 	.byte	0x5f, 0x5f, 0x43, 0x55, 0x44, 0x41, 0x5f, 0x46, 0x54, 0x5a, 0x00
	.type		_$_str_$_2,@object
	.size		_$_str_$_2,(.L_1 - _$_str_$_2)
_$_str_$_2:
        /*000b*/ 	.byte	0x5f, 0x5f, 0x43, 0x55, 0x44, 0x41, 0x5f, 0x50, 0x52, 0x45, 0x43, 0x5f, 0x53, 0x51, 0x52, 0x54
        /*001b*/ 	.byte	0x00
.L_1:


//--------------------- .nv.constant0.triton_poi_fused__native_batch_norm_legit_no_training_13 --------------------------
	.section	.nv.constant0.triton_poi_fused__native_batch_norm_legit_no_training_13,"a",@progbits
	.sectionflags	@""
	.align	4
.nv.constant0.triton_poi_fused__native_batch_norm_legit_no_training_13:
	.zero		580
